	.headerflags	@"EF_CUDA_TEXMODE_UNIFIED EF_CUDA_64BIT_ADDRESS EF_CUDA_ACCELERATORS EF_CUDA_SM90 EF_CUDA_VIRTUAL_SM(EF_CUDA_SM90)"
	.elftype	@"ET_EXEC"


//--------------------- .nv.info                  --------------------------
	.section	.nv.info,"",@"SHT_CUDA_INFO"
	.align	4


	//----- nvinfo : EIATTR_REGCOUNT
	.align		4
        /*0000*/ 	.byte	0x04, 0x2f
        /*0002*/ 	.short	(.L_2 - .L_1)
	.align		4
.L_1:
        /*0004*/ 	.word	index@(triton_poi_fused_add_leaky_relu_mean_mul_rsqrt_2)
        /*0008*/ 	.word	0x00000018


	//----- nvinfo : EIATTR_MIN_STACK_SIZE
	.align		4
.L_2:
        /*000c*/ 	.byte	0x04, 0x12
        /*000e*/ 	.short	(.L_4 - .L_3)
	.align		4
.L_3:
        /*0010*/ 	.word	index@(triton_poi_fused_add_leaky_relu_mean_mul_rsqrt_2)
        /*0014*/ 	.word	0x00000000


	//----- nvinfo : EIATTR_FRAME_SIZE
	.align		4
.L_4:
        /*0018*/ 	.byte	0x04, 0x11
        /*001a*/ 	.short	(.L_6 - .L_5)
	.align		4
.L_5:
        /*001c*/ 	.word	index@(triton_poi_fused_add_leaky_relu_mean_mul_rsqrt_2)
        /*0020*/ 	.word	0x00000000


	//----- nvinfo : EIATTR_MIN_STACK_SIZE
	.align		4
.L_6:
        /*0024*/ 	.byte	0x04, 0x12
        /*0026*/ 	.short	(.L_8 - .L_7)
	.align		4
.L_7:
        /*0028*/ 	.word	index@(triton_poi_fused_add_leaky_relu_mean_mul_rsqrt_2)
        /*002c*/ 	.word	0x00000000
.L_8:


//--------------------- .nv.info.triton_poi_fused_add_leaky_relu_mean_mul_rsqrt_2 --------------------------
	.section	.nv.info.triton_poi_fused_add_leaky_relu_mean_mul_rsqrt_2,"",@"SHT_CUDA_INFO"
	.sectionflags	@""
	.align	4


	//----- nvinfo : EIATTR_CUDA_API_VERSION
	.align		4
        /*0000*/ 	.byte	0x04, 0x37
        /*0002*/ 	.short	(.L_10 - .L_9)
.L_9:
        /*0004*/ 	.word	0x0000007c


	//----- nvinfo : EIATTR_KPARAM_INFO
	.align		4
.L_10:
        /*0008*/ 	.byte	0x04, 0x17
        /*000a*/ 	.short	(.L_12 - .L_11)
.L_11:
        /*000c*/ 	.word	0x00000000
        /*0010*/ 	.short	0x0002
        /*0012*/ 	.short	0x0010
        /*0014*/ 	.byte	0x00, 0xf0, 0x11, 0x00


	//----- nvinfo : EIATTR_KPARAM_INFO
	.align		4
.L_12:
        /*0018*/ 	.byte	0x04, 0x17
        /*001a*/ 	.short	(.L_14 - .L_13)
.L_13:
        /*001c*/ 	.word	0x00000000
        /*0020*/ 	.short	0x0001
        /*0022*/ 	.short	0x0008
        /*0024*/ 	.byte	0x00, 0xf4, 0x21, 0x00


	//----- nvinfo : EIATTR_KPARAM_INFO
	.align		4
.L_14:
        /*0028*/ 	.byte	0x04, 0x17
        /*002a*/ 	.short	(.L_16 - .L_15)
.L_15:
        /*002c*/ 	.word	0x00000000
        /*0030*/ 	.short	0x0000
        /*0032*/ 	.short	0x0000
        /*0034*/ 	.byte	0x00, 0xf4, 0x21, 0x00


	//----- nvinfo : EIATTR_SPARSE_MMA_MASK
	.align		4
.L_16:
        /*0038*/ 	.byte	0x03, 0x50
        /*003a*/ 	.short	0x0000


	//----- nvinfo : EIATTR_MAXREG_COUNT
	.align		4
        /*003c*/ 	.byte	0x03, 0x1b
        /*003e*/ 	.short	0x00ff


	//----- nvinfo : EIATTR_EXIT_INSTR_OFFSETS
	.align		4
        /*0040*/ 	.byte	0x04, 0x1c
        /*0042*/ 	.short	(.L_18 - .L_17)


	//   ....[0]....
.L_17:
        /*0044*/ 	.word	0x00000470


	//   ....[1]....
        /*0048*/ 	.word	0x00000490


	//----- nvinfo : EIATTR_REQNTID
	.align		4
.L_18:
        /*004c*/ 	.byte	0x04, 0x10
        /*004e*/ 	.short	(.L_20 - .L_19)
.L_19:
        /*0050*/ 	.word	0x00000080
        /*0054*/ 	.word	0x00000001
        /*0058*/ 	.word	0x00000001


	//----- nvinfo : EIATTR_CBANK_PARAM_SIZE
	.align		4
.L_20:
        /*005c*/ 	.byte	0x03, 0x19
        /*005e*/ 	.short	0x0014


	//----- nvinfo : EIATTR_PARAM_CBANK
	.align		4
        /*0060*/ 	.byte	0x04, 0x0a
        /*0062*/ 	.short	(.L_22 - .L_21)
	.align		4
.L_21:
        /*0064*/ 	.word	index@(.nv.constant0.triton_poi_fused_add_leaky_relu_mean_mul_rsqrt_2)
        /*0068*/ 	.short	0x0210
        /*006a*/ 	.short	0x0014


	//----- nvinfo : EIATTR_SW_WAR
	.align		4
.L_22:
        /*006c*/ 	.byte	0x04, 0x36
        /*006e*/ 	.short	(.L_24 - .L_23)
.L_23:
        /*0070*/ 	.word	0x00000008
.L_24:


//--------------------- .nv.callgraph             --------------------------
	.section	.nv.callgraph,"",@"SHT_CUDA_CALLGRAPH"
	.align	4
	.sectionentsize	8
	.align		4
        /*0000*/ 	.word	0x00000000
	.align		4
        /*0004*/ 	.word	0xffffffff
	.align		4
        /*0008*/ 	.word	0x00000000
	.align		4
        /*000c*/ 	.word	0xfffffffe
	.align		4
        /*0010*/ 	.word	0x00000000
	.align		4
        /*0014*/ 	.word	0xfffffffd
	.align		4
        /*0018*/ 	.word	0x00000000
	.align		4
        /*001c*/ 	.word	0xfffffffc


//--------------------- .nv.constant4             --------------------------
	.section	.nv.constant4,"a",@progbits
	.align	8
	.align		8
.nv.constant4:
        /*0000*/ 	.dword	_$_str


//--------------------- .text.triton_poi_fused_add_leaky_relu_mean_mul_rsqrt_2 --------------------------
	.section	.text.triton_poi_fused_add_leaky_relu_mean_mul_rsqrt_2,"ax",@progbits
	.align	128
        .global         triton_poi_fused_add_leaky_relu_mean_mul_rsqrt_2
        .type           triton_poi_fused_add_leaky_relu_mean_mul_rsqrt_2,@function
        .size           triton_poi_fused_add_leaky_relu_mean_mul_rsqrt_2,(.L_x_1 - triton_poi_fused_add_leaky_relu_mean_mul_rsqrt_2)
        .other          triton_poi_fused_add_leaky_relu_mean_mul_rsqrt_2,@"STO_CUDA_ENTRY STV_DEFAULT"
triton_poi_fused_add_leaky_relu_mean_mul_rsqrt_2:
.text.triton_poi_fused_add_leaky_relu_mean_mul_rsqrt_2:
[----:B------:R-:W0:Y:S02]  /*0000*/  LDC R1, c[0x0][0x28] ;  /* 0x00000a00ff017b82 */ /* 0x000e240000000800 */
[----:B------:R-:W1:Y:S01]  /*0010*/  S2R R0, SR_TID.X ;  /* 0x0000000000007919 */ /* 0x000e620000002100 */
[----:B------:R-:W2:Y:S01]  /*0020*/  LDC.64 R2, c[0x0][0x210] ;  /* 0x00008400ff027b82 */ /* 0x000ea20000000a00 */
[----:B------:R-:W-:Y:S01]  /*0030*/  CS2R R8, SRZ ;  /* 0x0000000000087805 */ /* 0x000fe2000001ff00 */
[----:B------:R-:W-:Y:S01]  /*0040*/  ULDC.64 UR4, c[0x0][0x208] ;  /* 0x0000820000047ab9 */ /* 0x000fe20000000a00 */
[----:B------:R-:W3:Y:S01]  /*0050*/  S2R R5, SR_CTAID.X ;  /* 0x0000000000057919 */ /* 0x000ee20000002500 */
[----:B------:R-:W-:Y:S02]  /*0060*/  CS2R R6, SRZ ;  /* 0x0000000000067805 */ /* 0x000fe4000001ff00 */
[----:B-1----:R-:W-:Y:S02]  /*0070*/  SHF.L.U32 R0, R0, 0x1, RZ ;  /* 0x0000000100007819 */ /* 0x002fe400000006ff */
[----:B---3--:R-:W-:Y:S02]  /*0080*/  SHF.R.S32.HI R4, RZ, 0x17, R5 ;  /* 0x00000017ff047819 */ /* 0x008fe40000011405 */
[----:B------:R-:W-:-:S02]  /*0090*/  LOP3.LUT R0, R0, 0xfe, RZ, 0xc0, !PT ;  /* 0x000000fe00007812 */ /* 0x000fc400078ec0ff */
[----:B------:R-:W-:Y:S02]  /*00a0*/  SGXT R4, R4, 0x1 ;  /* 0x000000010404781a */ /* 0x000fe40000000200 */
[----:B------:R-:W-:-:S04]  /*00b0*/  LEA R5, R5, R0, 0x8 ;  /* 0x0000000005057211 */ /* 0x000fc800078e40ff */
[CC--:B------:R-:W-:Y:S02]  /*00c0*/  LEA.HI R0, R4.reuse, R5.reuse, RZ, 0x4 ;  /* 0x0000000504007211 */ /* 0x0c0fe400078f20ff */
[-C--:B------:R-:W-:Y:S02]  /*00d0*/  LEA.HI R4, R4, R5.reuse, RZ, 0x6 ;  /* 0x0000000504047211 */ /* 0x080fe400078f30ff */
[----:B------:R-:W-:Y:S02]  /*00e0*/  LOP3.LUT R0, R0, 0xfffffff0, RZ, 0xc0, !PT ;  /* 0xfffffff000007812 */ /* 0x000fe400078ec0ff */
[----:B------:R-:W-:Y:S02]  /*00f0*/  LOP3.LUT R4, R4, 0xffffffc0, RZ, 0xc0, !PT ;  /* 0xffffffc004047812 */ /* 0x000fe400078ec0ff */
[----:B------:R-:W-:Y:S02]  /*0100*/  ISETP.GE.AND P0, PT, R5, 0x100, PT ;  /* 0x000001000500780c */ /* 0x000fe40003f06270 */
[----:B------:R-:W-:-:S04]  /*0110*/  IADD3 R13, R4, R5, -R0 ;  /* 0x00000005040d7210 */ /* 0x000fc80007ffe800 */
[----:B------:R-:W-:Y:S01]  /*0120*/  IADD3 R15, R13, 0x10, RZ ;  /* 0x000000100d0f7810 */ /* 0x000fe20007ffe0ff */
[----:B--2---:R-:W-:-:S04]  /*0130*/  IMAD.WIDE R16, R13, 0x4, R2 ;  /* 0x000000040d107825 */ /* 0x004fc800078e0202 */
[--C-:B------:R-:W-:Y:S01]  /*0140*/  IMAD.WIDE R14, R15, 0x4, R2.reuse ;  /* 0x000000040f0e7825 */ /* 0x100fe200078e0202 */
[----:B------:R-:W-:Y:S02]  /*0150*/  IADD3 R19, R13, 0x20, RZ ;  /* 0x000000200d137810 */ /* 0x000fe40007ffe0ff */
[----:B------:R-:W-:Y:S02]  /*0160*/  CS2R R10, SRZ ;  /* 0x00000000000a7805 */ /* 0x000fe4000001ff00 */
[----:B------:R-:W-:Y:S01]  /*0170*/  IADD3 R21, R13, 0x30, RZ ;  /* 0x000000300d157810 */ /* 0x000fe20007ffe0ff */
[----:B------:R-:W2:Y:S04]  /*0180*/  @!P0 LDG.E.EL.64 R6, desc[UR4][R16.64] ;  /* 0x0000000410068981 */ /* 0x000ea8000c2e1b00 */
[----:B------:R1:W3:Y:S01]  /*0190*/  @!P0 LDG.E.EL.64 R8, desc[UR4][R14.64] ;  /* 0x000000040e088981 */ /* 0x0002e2000c2e1b00 */
[----:B------:R-:W-:Y:S01]  /*01a0*/  IMAD.WIDE R18, R19, 0x4, R2 ;  /* 0x0000000413127825 */ /* 0x000fe200078e0202 */
[----:B------:R-:W-:-:S03]  /*01b0*/  CS2R R12, SRZ ;  /* 0x00000000000c7805 */ /* 0x000fc6000001ff00 */
[--C-:B------:R-:W-:Y:S01]  /*01c0*/  IMAD.WIDE R20, R21, 0x4, R2.reuse ;  /* 0x0000000415147825 */ /* 0x100fe200078e0202 */
[----:B------:R-:W4:Y:S04]  /*01d0*/  @!P0 LDG.E.EL.64 R10, desc[UR4][R18.64] ;  /* 0x00000004120a8981 */ /* 0x000f28000c2e1b00 */
[----:B------:R-:W5:Y:S01]  /*01e0*/  @!P0 LDG.E.EL.64 R12, desc[UR4][R20.64] ;  /* 0x00000004140c8981 */ /* 0x000f62000c2e1b00 */
[----:B-1----:R-:W-:Y:S01]  /*01f0*/  CS2R R14, SRZ ;  /* 0x00000000000e7805 */ /* 0x002fe2000001ff00 */
[----:B------:R-:W-:-:S05]  /*0200*/  IMAD.WIDE R2, R5, 0x4, R2 ;  /* 0x0000000405027825 */ /* 0x000fca00078e0202 */
[----:B------:R1:W5:Y:S01]  /*0210*/  @!P0 LDG.E.64 R14, desc[UR4][R2.64] ;  /* 0x00000004020e8981 */ /* 0x000362000c1e1b00 */
[----:B---3--:R-:W-:Y:S02]  /*0220*/  FSETP.GT.AND P6, PT, R8, RZ, PT ;  /* 0x000000ff0800720b */ /* 0x008fe40003fc4000 */
[----:B------:R-:W-:Y:S02]  /*0230*/  FSETP.GT.AND P1, PT, R9, RZ, PT ;  /* 0x000000ff0900720b */ /* 0x000fe40003f24000 */
[----:B--2---:R-:W-:Y:S02]  /*0240*/  FSETP.GT.AND P2, PT, R6, RZ, PT ;  /* 0x000000ff0600720b */ /* 0x004fe40003f44000 */
[----:B------:R-:W-:Y:S02]  /*0250*/  FSETP.GT.AND P3, PT, R7, RZ, PT ;  /* 0x000000ff0700720b */ /* 0x000fe40003f64000 */
[----:B----4-:R-:W-:Y:S02]  /*0260*/  FSETP.GT.AND P4, PT, R10, RZ, PT ;  /* 0x000000ff0a00720b */ /* 0x010fe40003f84000 */
[----:B------:R-:W-:-:S03]  /*0270*/  FSETP.GT.AND P5, PT, R11, RZ, PT ;  /* 0x000000ff0b00720b */ /* 0x000fc60003fa4000 */
[----:B------:R-:W-:Y:S01]  /*0280*/  @!P6 FMUL R8, R8, 0.20000000298023223877 ;  /* 0x3e4ccccd0808e820 */ /* 0x000fe20000400000 */
[----:B-----5:R-:W-:Y:S01]  /*0290*/  FSETP.GT.AND P6, PT, R12, RZ, PT ;  /* 0x000000ff0c00720b */ /* 0x020fe20003fc4000 */
[----:B------:R-:W-:Y:S01]  /*02a0*/  @!P1 FMUL R9, R9, 0.20000000298023223877 ;  /* 0x3e4ccccd09099820 */ /* 0x000fe20000400000 */
[----:B------:R-:W-:Y:S01]  /*02b0*/  FSETP.GT.AND P1, PT, R13, RZ, PT ;  /* 0x000000ff0d00720b */ /* 0x000fe20003f24000 */
[----:B------:R-:W-:Y:S01]  /*02c0*/  @!P2 FMUL R6, R6, 0.20000000298023223877 ;  /* 0x3e4ccccd0606a820 */ /* 0x000fe20000400000 */
[----:B-1----:R-:W-:Y:S01]  /*02d0*/  FMUL R3, R8, R8 ;  /* 0x0000000808037220 */ /* 0x002fe20000400000 */
[----:B------:R-:W-:Y:S01]  /*02e0*/  FMUL R0, R9, R9 ;  /* 0x0000000909007220 */ /* 0x000fe20000400000 */
[----:B------:R-:W-:Y:S01]  /*02f0*/  @!P3 FMUL R7, R7, 0.20000000298023223877 ;  /* 0x3e4ccccd0707b820 */ /* 0x000fe20000400000 */
[----:B------:R-:W-:Y:S01]  /*0300*/  @!P4 FMUL R10, R10, 0.20000000298023223877 ;  /* 0x3e4ccccd0a0ac820 */ /* 0x000fe20000400000 */
[----:B------:R-:W-:Y:S01]  /*0310*/  FFMA R3, R6, R6, R3 ;  /* 0x0000000606037223 */ /* 0x000fe20000000003 */
[----:B------:R-:W-:Y:S01]  /*0320*/  @!P5 FMUL R11, R11, 0.20000000298023223877 ;  /* 0x3e4ccccd0b0bd820 */ /* 0x000fe20000400000 */
[----:B------:R-:W-:Y:S01]  /*0330*/  FFMA R0, R7, R7, R0 ;  /* 0x0000000707007223 */ /* 0x000fe20000000000 */
[----:B------:R-:W-:Y:S01]  /*0340*/  HFMA2.MMA R9, -RZ, RZ, 1.625, 0 ;  /* 0x3e800000ff097435 */ /* 0x000fe200000001ff */
[----:B------:R-:W-:Y:S01]  /*0350*/  FFMA R3, R10, R10, R3 ;  /* 0x0000000a0a037223 */ /* 0x000fe20000000003 */
[----:B------:R-:W-:Y:S01]  /*0360*/  @!P6 FMUL R12, R12, 0.20000000298023223877 ;  /* 0x3e4ccccd0c0ce820 */ /* 0x000fe20000400000 */
[----:B------:R-:W-:Y:S01]  /*0370*/  FFMA R0, R11, R11, R0 ;  /* 0x0000000b0b007223 */ /* 0x000fe20000000000 */
[----:B------:R-:W-:-:S02]  /*0380*/  @!P1 FMUL R13, R13, 0.20000000298023223877 ;  /* 0x3e4ccccd0d0d9820 */ /* 0x000fc40000400000 */
[----:B------:R-:W-:Y:S02]  /*0390*/  FFMA R12, R12, R12, R3 ;  /* 0x0000000c0c0c7223 */ /* 0x000fe40000000003 */
[----:B------:R-:W-:Y:S01]  /*03a0*/  FFMA R0, R13, R13, R0 ;  /* 0x0000000d0d007223 */ /* 0x000fe20000000000 */
[----:B------:R-:W1:Y:S01]  /*03b0*/  LDC.64 R2, c[0x0][0x218] ;  /* 0x00008600ff027b82 */ /* 0x000e620000000a00 */
[-C--:B------:R-:W-:Y:S02]  /*03c0*/  FFMA R12, R12, R9.reuse, 9.9999999392252902908e-09 ;  /* 0x322bcc770c0c7423 */ /* 0x080fe40000000009 */
[----:B------:R-:W-:Y:S01]  /*03d0*/  FFMA R0, R0, R9, 9.9999999392252902908e-09 ;  /* 0x322bcc7700007423 */ /* 0x000fe20000000009 */
[C---:B------:R-:W-:Y:S02]  /*03e0*/  FSETP.GT.AND P2, PT, R14.reuse, RZ, PT ;  /* 0x000000ff0e00720b */ /* 0x040fe40003f44000 */
[----:B------:R-:W-:Y:S01]  /*03f0*/  FSETP.GT.AND P1, PT, R15, RZ, PT ;  /* 0x000000ff0f00720b */ /* 0x000fe20003f24000 */
[----:B------:R-:W2:Y:S08]  /*0400*/  MUFU.RSQ R7, R12 ;  /* 0x0000000c00077308 */ /* 0x000eb00000001400 */
[----:B------:R-:W3:Y:S02]  /*0410*/  MUFU.RSQ R0, R0 ;  /* 0x0000000000007308 */ /* 0x000ee40000001400 */
[----:B------:R-:W-:-:S02]  /*0420*/  @!P2 FMUL R14, R14, 0.20000000298023223877 ;  /* 0x3e4ccccd0e0ea820 */ /* 0x000fc40000400000 */
[----:B------:R-:W-:Y:S02]  /*0430*/  @!P1 FMUL R15, R15, 0.20000000298023223877 ;  /* 0x3e4ccccd0f0f9820 */ /* 0x000fe40000400000 */
[----:B--2---:R-:W-:Y:S01]  /*0440*/  FMUL R14, R7, R14 ;  /* 0x0000000e070e7220 */ /* 0x004fe20000400000 */
[----:B-1----:R-:W-:-:S04]  /*0450*/  IMAD.WIDE R2, R5, 0x4, R2 ;  /* 0x0000000405027825 */ /* 0x002fc800078e0202 */
[----:B---3--:R-:W-:Y:S01]  /*0460*/  FMUL R15, R0, R15 ;  /* 0x0000000f000f7220 */ /* 0x008fe20000400000 */
[----:B------:R-:W-:Y:S06]  /*0470*/  @P0 EXIT ;  /* 0x000000000000094d */ /* 0x000fec0003800000 */
[----:B------:R-:W-:Y:S01]  /*0480*/  STG.E.64 desc[UR4][R2.64], R14 ;  /* 0x0000000e02007986 */ /* 0x000fe2000c101b04 */
[----:B------:R-:W-:Y:S05]  /*0490*/  EXIT ;  /* 0x000000000000794d */ /* 0x000fea0003800000 */
.L_x_0:
[----:B------:R-:W-:-:S00]  /*04a0*/  BRA `(.L_x_0) ;  /* 0xfffffffc00fc7947 */ /* 0x000fc0000383ffff */
[----:B------:R-:W-:-:S00]  /*04b0*/  NOP ;  /* 0x0000000000007918 */ /* 0x000fc00000000000 */
        /* <DEDUP_REMOVED lines=12> */
.L_x_1:


//--------------------- .nv.global.init           --------------------------
	.section	.nv.global.init,"aw",@progbits
.nv.global.init:
	.type		_$_str,@object
	.size		_$_str,(.L_0 - _$_str)
_$_str:
        /*0000*/ 	.byte	0x5f, 0x5f, 0x43, 0x55, 0x44, 0x41, 0x5f, 0x46, 0x54, 0x5a, 0x00
.L_0:


//--------------------- .nv.constant0.triton_poi_fused_add_leaky_relu_mean_mul_rsqrt_2 --------------------------
	.section	.nv.constant0.triton_poi_fused_add_leaky_relu_mean_mul_rsqrt_2,"a",@progbits
	.sectionflags	@""
	.align	4
.nv.constant0.triton_poi_fused_add_leaky_relu_mean_mul_rsqrt_2:
	.zero		548
